//
// Generated by NVIDIA NVVM Compiler
//
// Compiler Build ID: CL-36424714
// Cuda compilation tools, release 13.0, V13.0.88
// Based on NVVM 20.0.0
//

.version 9.0
.target sm_100
.address_size 64

	// .globl	_Z16holo_culculationPiS_PfS0_

.visible .entry _Z16holo_culculationPiS_PfS0_(
	.param .u64 .ptr .align 1 _Z16holo_culculationPiS_PfS0__param_0,
	.param .u64 .ptr .align 1 _Z16holo_culculationPiS_PfS0__param_1,
	.param .u64 .ptr .align 1 _Z16holo_culculationPiS_PfS0__param_2,
	.param .u64 .ptr .align 1 _Z16holo_culculationPiS_PfS0__param_3
)
{
	.reg .pred 	%p<2>;
	.reg .b32 	%r<22>;
	.reg .b32 	%f<54>;
	.reg .b64 	%rd<23>;

	ld.param.u64 	%rd11, [_Z16holo_culculationPiS_PfS0__param_0];
	ld.param.u64 	%rd12, [_Z16holo_culculationPiS_PfS0__param_1];
	ld.param.u64 	%rd13, [_Z16holo_culculationPiS_PfS0__param_2];
	ld.param.u64 	%rd14, [_Z16holo_culculationPiS_PfS0__param_3];
	cvta.to.global.u64 	%rd15, %rd14;
	cvta.to.global.u64 	%rd16, %rd13;
	cvta.to.global.u64 	%rd17, %rd12;
	cvta.to.global.u64 	%rd18, %rd11;
	mov.u32 	%r4, %ctaid.x;
	mov.u32 	%r5, %ntid.x;
	mov.u32 	%r6, %tid.x;
	mad.lo.s32 	%r7, %r4, %r5, %r6;
	mov.u32 	%r8, %ctaid.y;
	mov.u32 	%r9, %ntid.y;
	mov.u32 	%r10, %tid.y;
	mad.lo.s32 	%r11, %r8, %r9, %r10;
	mad.lo.s32 	%r12, %r11, 1920, %r7;
	cvt.rn.f32.u32 	%f1, %r11;
	cvt.rn.f32.s32 	%f2, %r7;
	mul.wide.s32 	%rd19, %r12, 4;
	add.s64 	%rd1, %rd15, %rd19;
	ld.global.f32 	%f53, [%rd1];
	add.s64 	%rd22, %rd18, 8;
	add.s64 	%rd21, %rd17, 8;
	add.s64 	%rd20, %rd16, 8;
	mov.b32 	%r21, 0;
$L__BB0_1:
	ld.global.u32 	%r13, [%rd22+-8];
	cvt.rn.f32.s32 	%f6, %r13;
	sub.f32 	%f7, %f1, %f6;
	ld.global.u32 	%r14, [%rd21+-8];
	cvt.rn.f32.s32 	%f8, %r14;
	sub.f32 	%f9, %f2, %f8;
	mul.f32 	%f10, %f9, %f9;
	ld.global.f32 	%f11, [%rd20+-8];
	fma.rn.f32 	%f12, %f7, %f7, %f10;
	fma.rn.f32 	%f13, %f11, %f11, %f12;
	sqrt.rn.f32 	%f14, %f13;
	mul.f32 	%f15, %f14, 0f42D07269;
	cos.approx.f32 	%f16, %f15;
	add.f32 	%f17, %f53, %f16;
	st.global.f32 	[%rd1], %f17;
	ld.global.u32 	%r15, [%rd22+-4];
	cvt.rn.f32.s32 	%f18, %r15;
	sub.f32 	%f19, %f1, %f18;
	ld.global.u32 	%r16, [%rd21+-4];
	cvt.rn.f32.s32 	%f20, %r16;
	sub.f32 	%f21, %f2, %f20;
	mul.f32 	%f22, %f21, %f21;
	ld.global.f32 	%f23, [%rd20+-4];
	fma.rn.f32 	%f24, %f19, %f19, %f22;
	fma.rn.f32 	%f25, %f23, %f23, %f24;
	sqrt.rn.f32 	%f26, %f25;
	mul.f32 	%f27, %f26, 0f42D07269;
	cos.approx.f32 	%f28, %f27;
	add.f32 	%f29, %f17, %f28;
	st.global.f32 	[%rd1], %f29;
	ld.global.u32 	%r17, [%rd22];
	cvt.rn.f32.s32 	%f30, %r17;
	sub.f32 	%f31, %f1, %f30;
	ld.global.u32 	%r18, [%rd21];
	cvt.rn.f32.s32 	%f32, %r18;
	sub.f32 	%f33, %f2, %f32;
	mul.f32 	%f34, %f33, %f33;
	ld.global.f32 	%f35, [%rd20];
	fma.rn.f32 	%f36, %f31, %f31, %f34;
	fma.rn.f32 	%f37, %f35, %f35, %f36;
	sqrt.rn.f32 	%f38, %f37;
	mul.f32 	%f39, %f38, 0f42D07269;
	cos.approx.f32 	%f40, %f39;
	add.f32 	%f41, %f29, %f40;
	st.global.f32 	[%rd1], %f41;
	ld.global.u32 	%r19, [%rd22+4];
	cvt.rn.f32.s32 	%f42, %r19;
	sub.f32 	%f43, %f1, %f42;
	ld.global.u32 	%r20, [%rd21+4];
	cvt.rn.f32.s32 	%f44, %r20;
	sub.f32 	%f45, %f2, %f44;
	mul.f32 	%f46, %f45, %f45;
	ld.global.f32 	%f47, [%rd20+4];
	fma.rn.f32 	%f48, %f43, %f43, %f46;
	fma.rn.f32 	%f49, %f47, %f47, %f48;
	sqrt.rn.f32 	%f50, %f49;
	mul.f32 	%f51, %f50, 0f42D07269;
	cos.approx.f32 	%f52, %f51;
	add.f32 	%f53, %f41, %f52;
	st.global.f32 	[%rd1], %f53;
	add.s32 	%r21, %r21, 4;
	add.s64 	%rd22, %rd22, 16;
	add.s64 	%rd21, %rd21, 16;
	add.s64 	%rd20, %rd20, 16;
	setp.ne.s32 	%p1, %r21, 284;
	@%p1 bra 	$L__BB0_1;
	ret;

}


// ===== COMPILED SASS (sm_100) =====

	.target	sm_100

	.elftype	@"ET_EXEC"


//--------------------- .note.nv.tkinfo           --------------------------
	.section	.note.nv.tkinfo,"",@"SHT_NOTE"
	.sectionflags	@"SHF_NOTE_NV_TKINFO"
	.tkinfo
        /*0018*/ 	.word	0x00000002
        /*0030*/ 	.string	""
        /*0030*/ 	.string	"ptxas"
        /*0030*/ 	.string	"Cuda compilation tools, release 13.0, V13.0.88"
        /*0030*/ 	.string	"Build cuda_13.0.r13.0/compiler.36424714_0"
        /*0030*/ 	.string	"-arch sm_100 -m 64 "



//--------------------- .note.nv.cuinfo           --------------------------
	.section	.note.nv.cuinfo,"",@"SHT_NOTE"
	.sectionflags	@"SHF_NOTE_NV_CUINFO"
        /*0018*/ 	.short	0x0002
        /*001a*/ 	.short	0x0064
        /*001c*/ 	.short	0x0082
	.zero		2


//--------------------- .nv.info                  --------------------------
	.section	.nv.info,"",@"SHT_CUDA_INFO"
	.align	4


	//----- nvinfo : EIATTR_REGCOUNT
	.align		4
        /*0000*/ 	.byte	0x04, 0x2f
        /*0002*/ 	.short	(.L_1 - .L_0)
	.align		4
.L_0:
        /*0004*/ 	.word	index@(_Z16holo_culculationPiS_PfS0_)
        /*0008*/ 	.word	0x00000015


	//----- nvinfo : EIATTR_FRAME_SIZE
	.align		4
.L_1:
        /*000c*/ 	.byte	0x04, 0x11
        /*000e*/ 	.short	(.L_3 - .L_2)
	.align		4
.L_2:
        /*0010*/ 	.word	index@($__internal_0_$__cuda_sm20_sqrt_rn_f32_slowpath)
        /*0014*/ 	.word	0x00000000


	//----- nvinfo : EIATTR_FRAME_SIZE
	.align		4
.L_3:
        /*0018*/ 	.byte	0x04, 0x11
        /*001a*/ 	.short	(.L_5 - .L_4)
	.align		4
.L_4:
        /*001c*/ 	.word	index@(_Z16holo_culculationPiS_PfS0_)
        /*0020*/ 	.word	0x00000000


	//----- nvinfo : EIATTR_MIN_STACK_SIZE
	.align		4
.L_5:
        /*0024*/ 	.byte	0x04, 0x12
        /*0026*/ 	.short	(.L_7 - .L_6)
	.align		4
.L_6:
        /*0028*/ 	.word	index@(_Z16holo_culculationPiS_PfS0_)
        /*002c*/ 	.word	0x00000000
.L_7:


//--------------------- .nv.compat                --------------------------
	.section	.nv.compat,"",@"SHT_CUDA_COMPAT_INFO"
	.align	4
        /*0000*/ 	.byte	0x02, 0x09, 0x00, 0x00, 0x02, 0x02, 0x01, 0x00, 0x02, 0x05, 0x05, 0x00, 0x03, 0x07, 0x01, 0x01
        /*0010*/ 	.byte	0x02, 0x03, 0x00, 0x00, 0x02, 0x06, 0x01, 0x00, 0x04, 0x0b, 0x08, 0x00, 0x01, 0x00, 0x00, 0x00
        /*0020*/ 	.byte	0x00, 0x00, 0x00, 0x00


//--------------------- .nv.info._Z16holo_culculationPiS_PfS0_ --------------------------
	.section	.nv.info._Z16holo_culculationPiS_PfS0_,"",@"SHT_CUDA_INFO"
	.sectionflags	@""
	.align	4


	//----- nvinfo : EIATTR_CUDA_API_VERSION
	.align		4
        /*0000*/ 	.byte	0x04, 0x37
        /*0002*/ 	.short	(.L_9 - .L_8)
.L_8:
        /*0004*/ 	.word	0x00000082


	//----- nvinfo : EIATTR_KPARAM_INFO
	.align		4
.L_9:
        /*0008*/ 	.byte	0x04, 0x17
        /*000a*/ 	.short	(.L_11 - .L_10)
.L_10:
        /*000c*/ 	.word	0x00000000
        /*0010*/ 	.short	0x0003
        /*0012*/ 	.short	0x0018
        /*0014*/ 	.byte	0x00, 0xf5, 0x21, 0x00


	//----- nvinfo : EIATTR_KPARAM_INFO
	.align		4
.L_11:
        /*0018*/ 	.byte	0x04, 0x17
        /*001a*/ 	.short	(.L_13 - .L_12)
.L_12:
        /*001c*/ 	.word	0x00000000
        /*0020*/ 	.short	0x0002
        /*0022*/ 	.short	0x0010
        /*0024*/ 	.byte	0x00, 0xf5, 0x21, 0x00


	//----- nvinfo : EIATTR_KPARAM_INFO
	.align		4
.L_13:
        /*0028*/ 	.byte	0x04, 0x17
        /*002a*/ 	.short	(.L_15 - .L_14)
.L_14:
        /*002c*/ 	.word	0x00000000
        /*0030*/ 	.short	0x0001
        /*0032*/ 	.short	0x0008
        /*0034*/ 	.byte	0x00, 0xf5, 0x21, 0x00


	//----- nvinfo : EIATTR_KPARAM_INFO
	.align		4
.L_15:
        /*0038*/ 	.byte	0x04, 0x17
        /*003a*/ 	.short	(.L_17 - .L_16)
.L_16:
        /*003c*/ 	.word	0x00000000
        /*0040*/ 	.short	0x0000
        /*0042*/ 	.short	0x0000
        /*0044*/ 	.byte	0x00, 0xf5, 0x21, 0x00


	//----- nvinfo : EIATTR_SPARSE_MMA_MASK
	.align		4
.L_17:
        /*0048*/ 	.byte	0x03, 0x50
        /*004a*/ 	.short	0x0000


	//----- nvinfo : EIATTR_MAXREG_COUNT
	.align		4
        /*004c*/ 	.byte	0x03, 0x1b
        /*004e*/ 	.short	0x00ff


	//----- nvinfo : EIATTR_MERCURY_ISA_VERSION
	.align		4
        /*0050*/ 	.byte	0x03, 0x5f
        /*0052*/ 	.short	0x0101


	//----- nvinfo : EIATTR_VRC_CTA_INIT_COUNT
	.align		4
        /*0054*/ 	.byte	0x02, 0x4a
	.zero		1
	.zero		1


	//----- nvinfo : EIATTR_EXIT_INSTR_OFFSETS
	.align		4
        /*0058*/ 	.byte	0x04, 0x1c
        /*005a*/ 	.short	(.L_19 - .L_18)


	//   ....[0]....
.L_18:
        /*005c*/ 	.word	0x000009e0


	//----- nvinfo : EIATTR_CRS_STACK_SIZE
	.align		4
.L_19:
        /*0060*/ 	.byte	0x04, 0x1e
        /*0062*/ 	.short	(.L_21 - .L_20)
.L_20:
        /*0064*/ 	.word	0x00000000


	//----- nvinfo : EIATTR_CBANK_PARAM_SIZE
	.align		4
.L_21:
        /*0068*/ 	.byte	0x03, 0x19
        /*006a*/ 	.short	0x0020


	//----- nvinfo : EIATTR_PARAM_CBANK
	.align		4
        /*006c*/ 	.byte	0x04, 0x0a
        /*006e*/ 	.short	(.L_23 - .L_22)
	.align		4
.L_22:
        /*0070*/ 	.word	index@(.nv.constant0._Z16holo_culculationPiS_PfS0_)
        /*0074*/ 	.short	0x0380
        /*0076*/ 	.short	0x0020


	//----- nvinfo : EIATTR_SW_WAR
	.align		4
.L_23:
        /*0078*/ 	.byte	0x04, 0x36
        /*007a*/ 	.short	(.L_25 - .L_24)
.L_24:
        /*007c*/ 	.word	0x00000008
.L_25:


//--------------------- .nv.callgraph             --------------------------
	.section	.nv.callgraph,"",@"SHT_CUDA_CALLGRAPH"
	.align	4
	.sectionentsize	8
	.align		4
        /*0000*/ 	.word	0x00000000
	.align		4
        /*0004*/ 	.word	0xffffffff
	.align		4
        /*0008*/ 	.word	0x00000000
	.align		4
        /*000c*/ 	.word	0xfffffffe
	.align		4
        /*0010*/ 	.word	0x00000000
	.align		4
        /*0014*/ 	.word	0xfffffffd
	.align		4
        /*0018*/ 	.word	0x00000000
	.align		4
        /*001c*/ 	.word	0xfffffffc


//--------------------- .text._Z16holo_culculationPiS_PfS0_ --------------------------
	.section	.text._Z16holo_culculationPiS_PfS0_,"ax",@progbits
	.align	128
        .global         _Z16holo_culculationPiS_PfS0_
        .type           _Z16holo_culculationPiS_PfS0_,@function
        .size           _Z16holo_culculationPiS_PfS0_,(.L_x_16 - _Z16holo_culculationPiS_PfS0_)
        .other          _Z16holo_culculationPiS_PfS0_,@"STO_CUDA_ENTRY STV_DEFAULT"
_Z16holo_culculationPiS_PfS0_:
.text._Z16holo_culculationPiS_PfS0_:
[----:B------:R-:W-:Y:S01]  /*0000*/  LDC R1, c[0x0][0x37c] ;  /* 0x0000df00ff017b82 */ /* 0x000fe20000000800 */
[----:B------:R-:W0:Y:S07]  /*0010*/  S2R R5, SR_TID.X ;  /* 0x0000000000057919 */ /* 0x000e2e0000002100 */
[----:B------:R-:W0:Y:S01]  /*0020*/  LDC R10, c[0x0][0x360] ;  /* 0x0000d800ff0a7b82 */ /* 0x000e220000000800 */
[----:B------:R-:W1:Y:S01]  /*0030*/  LDCU.64 UR12, c[0x0][0x358] ;  /* 0x00006b00ff0c77ac */ /* 0x000e620008000a00 */
[----:B------:R-:W2:Y:S01]  /*0040*/  S2R R0, SR_TID.Y ;  /* 0x0000000000007919 */ /* 0x000ea20000002200 */
[----:B------:R-:W3:Y:S05]  /*0050*/  LDCU.64 UR10, c[0x0][0x390] ;  /* 0x00007200ff0a77ac */ /* 0x000eea0008000a00 */
[----:B------:R-:W0:Y:S08]  /*0060*/  S2UR UR4, SR_CTAID.X ;  /* 0x00000000000479c3 */ /* 0x000e300000002500 */
[----:B------:R-:W2:Y:S08]  /*0070*/  S2UR UR5, SR_CTAID.Y ;  /* 0x00000000000579c3 */ /* 0x000eb00000002600 */
[----:B------:R-:W2:Y:S08]  /*0080*/  LDC R11, c[0x0][0x364] ;  /* 0x0000d900ff0b7b82 */ /* 0x000eb00000000800 */
[----:B------:R-:W4:Y:S01]  /*0090*/  LDC.64 R2, c[0x0][0x398] ;  /* 0x0000e600ff027b82 */ /* 0x000f220000000a00 */
[----:B0-----:R-:W-:-:S02]  /*00a0*/  IMAD R10, R10, UR4, R5 ;  /* 0x000000040a0a7c24 */ /* 0x001fc4000f8e0205 */
[----:B--2---:R-:W-:Y:S01]  /*00b0*/  IMAD R11, R11, UR5, R0 ;  /* 0x000000050b0b7c24 */ /* 0x004fe2000f8e0200 */
[----:B------:R-:W0:Y:S03]  /*00c0*/  LDCU.128 UR4, c[0x0][0x380] ;  /* 0x00007000ff0477ac */ /* 0x000e260008000c00 */
[----:B------:R-:W-:-:S04]  /*00d0*/  IMAD R5, R11, 0x780, R10 ;  /* 0x000007800b057824 */ /* 0x000fc800078e020a */
[----:B----4-:R-:W-:-:S05]  /*00e0*/  IMAD.WIDE R2, R5, 0x4, R2 ;  /* 0x0000000405027825 */ /* 0x010fca00078e0202 */
[----:B-1----:R1:W5:Y:S01]  /*00f0*/  LDG.E R13, desc[UR12][R2.64] ;  /* 0x0000000c020d7981 */ /* 0x002362000c1e1900 */
[----:B------:R-:W-:Y:S02]  /*0100*/  I2FP.F32.S32 R10, R10 ;  /* 0x0000000a000a7245 */ /* 0x000fe40000201400 */
[----:B------:R-:W-:Y:S01]  /*0110*/  I2FP.F32.U32 R11, R11 ;  /* 0x0000000b000b7245 */ /* 0x000fe20000201000 */
[----:B0-----:R-:W-:Y:S02]  /*0120*/  UIADD3 UR8, UP0, UPT, UR4, 0x8, URZ ;  /* 0x0000000804087890 */ /* 0x001fe4000ff1e0ff */
[----:B------:R-:W-:Y:S02]  /*0130*/  UIADD3 UR6, UP1, UPT, UR6, 0x8, URZ ;  /* 0x0000000806067890 */ /* 0x000fe4000ff3e0ff */
[----:B---3--:R-:W-:Y:S02]  /*0140*/  UIADD3 UR4, UP2, UPT, UR10, 0x8, URZ ;  /* 0x000000080a047890 */ /* 0x008fe4000ff5e0ff */
[----:B------:R-:W-:Y:S01]  /*0150*/  UIADD3.X UR9, UPT, UPT, URZ, UR5, URZ, UP0, !UPT ;  /* 0x00000005ff097290 */ /* 0x000fe200087fe4ff */
[----:B------:R-:W-:Y:S01]  /*0160*/  MOV R6, UR8 ;  /* 0x0000000800067c02 */ /* 0x000fe20008000f00 */
[----:B------:R-:W-:Y:S01]  /*0170*/  UIADD3.X UR7, UPT, UPT, URZ, UR7, URZ, UP1, !UPT ;  /* 0x00000007ff077290 */ /* 0x000fe20008ffe4ff */
[----:B------:R-:W-:Y:S01]  /*0180*/  MOV R4, UR6 ;  /* 0x0000000600047c02 */ /* 0x000fe20008000f00 */
[----:B------:R-:W-:Y:S01]  /*0190*/  UIADD3.X UR5, UPT, UPT, URZ, UR11, URZ, UP2, !UPT ;  /* 0x0000000bff057290 */ /* 0x000fe200097fe4ff */
[----:B------:R-:W-:Y:S01]  /*01a0*/  MOV R8, UR4 ;  /* 0x0000000400087c02 */ /* 0x000fe20008000f00 */
[----:B------:R-:W-:Y:S01]  /*01b0*/  UMOV UR4, URZ ;  /* 0x000000ff00047c82 */ /* 0x000fe20008000000 */
[----:B------:R-:W-:-:S02]  /*01c0*/  MOV R7, UR9 ;  /* 0x0000000900077c02 */ /* 0x000fc40008000f00 */
[----:B------:R-:W-:Y:S02]  /*01d0*/  MOV R5, UR7 ;  /* 0x0000000700057c02 */ /* 0x000fe40008000f00 */
[----:B-1----:R-:W-:-:S07]  /*01e0*/  MOV R9, UR5 ;  /* 0x0000000500097c02 */ /* 0x002fce0008000f00 */
.L_x_13:
[----:B------:R-:W2:Y:S04]  /*01f0*/  LDG.E R12, desc[UR12][R4.64+-0x8] ;  /* 0xfffff80c040c7981 */ /* 0x000ea8000c1e1900 */
[----:B------:R-:W3:Y:S04]  /*0200*/  LDG.E R0, desc[UR12][R6.64+-0x8] ;  /* 0xfffff80c06007981 */ /* 0x000ee8000c1e1900 */
[----:B------:R-:W4:Y:S01]  /*0210*/  LDG.E R14, desc[UR12][R8.64+-0x8] ;  /* 0xfffff80c080e7981 */ /* 0x000f22000c1e1900 */
[----:B------:R-:W-:Y:S01]  /*0220*/  BSSY.RECONVERGENT B0, `(.L_x_0) ;  /* 0x0000014000007945 */ /* 0x000fe20003800200 */
[----:B--2---:R-:W-:-:S02]  /*0230*/  I2FP.F32.S32 R15, R12 ;  /* 0x0000000c000f7245 */ /* 0x004fc40000201400 */
[----:B---3--:R-:W-:-:S03]  /*0240*/  I2FP.F32.S32 R0, R0 ;  /* 0x0000000000007245 */ /* 0x008fc60000201400 */
[----:B------:R-:W-:Y:S02]  /*0250*/  FADD R15, R10, -R15 ;  /* 0x8000000f0a0f7221 */ /* 0x000fe40000000000 */
[----:B------:R-:W-:Y:S02]  /*0260*/  FADD R0, R11, -R0 ;  /* 0x800000000b007221 */ /* 0x000fe40000000000 */
[----:B------:R-:W-:-:S04]  /*0270*/  FMUL R15, R15, R15 ;  /* 0x0000000f0f0f7220 */ /* 0x000fc80000400000 */
[----:B------:R-:W-:-:S04]  /*0280*/  FFMA R15, R0, R0, R15 ;  /* 0x00000000000f7223 */ /* 0x000fc8000000000f */
[----:B----4-:R-:W-:-:S04]  /*0290*/  FFMA R15, R14, R14, R15 ;  /* 0x0000000e0e0f7223 */ /* 0x010fc8000000000f */
[----:B0-----:R0:W1:Y:S01]  /*02a0*/  MUFU.RSQ R12, R15 ;  /* 0x0000000f000c7308 */ /* 0x0010620000001400 */
[----:B------:R-:W-:-:S04]  /*02b0*/  IADD3 R0, PT, PT, R15, -0xd000000, RZ ;  /* 0xf30000000f007810 */ /* 0x000fc80007ffe0ff */
[----:B------:R-:W-:-:S13]  /*02c0*/  ISETP.GT.U32.AND P0, PT, R0, 0x727fffff, PT ;  /* 0x727fffff0000780c */ /* 0x000fda0003f04070 */
[----:B01----:R-:W-:Y:S05]  /*02d0*/  @!P0 BRA `(.L_x_1) ;  /* 0x0000000000108947 */ /* 0x003fea0003800000 */
[----:B------:R-:W-:Y:S02]  /*02e0*/  MOV R0, R15 ;  /* 0x0000000f00007202 */ /* 0x000fe40000000f00 */
[----:B------:R-:W-:-:S07]  /*02f0*/  MOV R18, 0x310 ;  /* 0x0000031000127802 */ /* 0x000fce0000000f00 */
[----:B-----5:R-:W-:Y:S05]  /*0300*/  CALL.REL.NOINC `($__internal_0_$__cuda_sm20_sqrt_rn_f32_slowpath) ;  /* 0x0000000400b87944 */ /* 0x020fea0003c00000 */
[----:B------:R-:W-:Y:S05]  /*0310*/  BRA `(.L_x_2) ;  /* 0x0000000000107947 */ /* 0x000fea0003800000 */
.L_x_1:
[----:B------:R-:W-:Y:S01]  /*0320*/  FMUL.FTZ R0, R15, R12 ;  /* 0x0000000c0f007220 */ /* 0x000fe20000410000 */
[----:B------:R-:W-:-:S03]  /*0330*/  FMUL.FTZ R12, R12, 0.5 ;  /* 0x3f0000000c0c7820 */ /* 0x000fc60000410000 */
[----:B------:R-:W-:-:S04]  /*0340*/  FFMA R15, -R0, R0, R15 ;  /* 0x00000000000f7223 */ /* 0x000fc8000000010f */
[----:B------:R-:W-:-:S07]  /*0350*/  FFMA R0, R15, R12, R0 ;  /* 0x0000000c0f007223 */ /* 0x000fce0000000000 */
.L_x_2:
[----:B------:R-:W-:Y:S05]  /*0360*/  BSYNC.RECONVERGENT B0 ;  /* 0x0000000000007941 */ /* 0x000fea0003800200 */
.L_x_0:
[----:B------:R-:W-:-:S04]  /*0370*/  FMUL R0, R0, 104.22345733642578125 ;  /* 0x42d0726900007820 */ /* 0x000fc80000400000 */
[----:B------:R-:W-:-:S04]  /*0380*/  FMUL.RZ R16, R0, 0.15915493667125701904 ;  /* 0x3e22f98300107820 */ /* 0x000fc8000040c000 */
[----:B------:R-:W0:Y:S02]  /*0390*/  MUFU.COS R0, R16 ;  /* 0x0000001000007308 */ /* 0x000e240000000000 */
[----:B0----5:R-:W-:-:S05]  /*03a0*/  FADD R13, R0, R13 ;  /* 0x0000000d000d7221 */ /* 0x021fca0000000000 */
[----:B------:R0:W-:Y:S04]  /*03b0*/  STG.E desc[UR12][R2.64], R13 ;  /* 0x0000000d02007986 */ /* 0x0001e8000c10190c */
        /* <DEDUP_REMOVED lines=11> */
[----:B------:R0:W1:Y:S01]  /*0470*/  MUFU.RSQ R12, R15 ;  /* 0x0000000f000c7308 */ /* 0x0000620000001400 */
[----:B------:R-:W-:-:S04]  /*0480*/  IADD3 R0, PT, PT, R15, -0xd000000, RZ ;  /* 0xf30000000f007810 */ /* 0x000fc80007ffe0ff */
[----:B------:R-:W-:-:S13]  /*0490*/  ISETP.GT.U32.AND P0, PT, R0, 0x727fffff, PT ;  /* 0x727fffff0000780c */ /* 0x000fda0003f04070 */
[----:B01----:R-:W-:Y:S05]  /*04a0*/  @!P0 BRA `(.L_x_4) ;  /* 0x0000000000108947 */ /* 0x003fea0003800000 */
[----:B------:R-:W-:Y:S02]  /*04b0*/  MOV R0, R15 ;  /* 0x0000000f00007202 */ /* 0x000fe40000000f00 */
[----:B------:R-:W-:-:S07]  /*04c0*/  MOV R18, 0x4e0 ;  /* 0x000004e000127802 */ /* 0x000fce0000000f00 */
[----:B------:R-:W-:Y:S05]  /*04d0*/  CALL.REL.NOINC `($__internal_0_$__cuda_sm20_sqrt_rn_f32_slowpath) ;  /* 0x0000000400447944 */ /* 0x000fea0003c00000 */
[----:B------:R-:W-:Y:S05]  /*04e0*/  BRA `(.L_x_5) ;  /* 0x0000000000107947 */ /* 0x000fea0003800000 */
.L_x_4:
[----:B------:R-:W-:Y:S01]  /*04f0*/  FMUL.FTZ R0, R15, R12 ;  /* 0x0000000c0f007220 */ /* 0x000fe20000410000 */
[----:B------:R-:W-:-:S03]  /*0500*/  FMUL.FTZ R12, R12, 0.5 ;  /* 0x3f0000000c0c7820 */ /* 0x000fc60000410000 */
[----:B------:R-:W-:-:S04]  /*0510*/  FFMA R15, -R0, R0, R15 ;  /* 0x00000000000f7223 */ /* 0x000fc8000000010f */
[----:B------:R-:W-:-:S07]  /*0520*/  FFMA R0, R15, R12, R0 ;  /* 0x0000000c0f007223 */ /* 0x000fce0000000000 */
.L_x_5:
[----:B------:R-:W-:Y:S05]  /*0530*/  BSYNC.RECONVERGENT B0 ;  /* 0x0000000000007941 */ /* 0x000fea0003800200 */
.L_x_3:
[----:B------:R-:W-:-:S04]  /*0540*/  FMUL R0, R0, 104.22345733642578125 ;  /* 0x42d0726900007820 */ /* 0x000fc80000400000 */
[----:B------:R-:W-:-:S04]  /*0550*/  FMUL.RZ R16, R0, 0.15915493667125701904 ;  /* 0x3e22f98300107820 */ /* 0x000fc8000040c000 */
[----:B------:R-:W0:Y:S02]  /*0560*/  MUFU.COS R0, R16 ;  /* 0x0000001000007308 */ /* 0x000e240000000000 */
[----:B0-----:R-:W-:-:S05]  /*0570*/  FADD R13, R13, R0 ;  /* 0x000000000d0d7221 */ /* 0x001fca0000000000 */
        /* <DEDUP_REMOVED lines=20> */
.L_x_7:
[----:B------:R-:W-:Y:S01]  /*06c0*/  FMUL.FTZ R0, R15, R12 ;  /* 0x0000000c0f007220 */ /* 0x000fe20000410000 */
[----:B------:R-:W-:-:S03]  /*06d0*/  FMUL.FTZ R12, R12, 0.5 ;  /* 0x3f0000000c0c7820 */ /* 0x000fc60000410000 */
[----:B------:R-:W-:-:S04]  /*06e0*/  FFMA R15, -R0, R0, R15 ;  /* 0x00000000000f7223 */ /* 0x000fc8000000010f */
[----:B------:R-:W-:-:S07]  /*06f0*/  FFMA R0, R15, R12, R0 ;  /* 0x0000000c0f007223 */ /* 0x000fce0000000000 */
.L_x_8:
[----:B------:R-:W-:Y:S05]  /*0700*/  BSYNC.RECONVERGENT B0 ;  /* 0x0000000000007941 */ /* 0x000fea0003800200 */
.L_x_6:
        /* <DEDUP_REMOVED lines=20> */
[----:B------:R-:W-:Y:S01]  /*0850*/  BSSY.RECONVERGENT B1, `(.L_x_11) ;  /* 0x0000004000017945 */ /* 0x000fe20003800200 */
[----:B------:R-:W-:Y:S02]  /*0860*/  MOV R0, R15 ;  /* 0x0000000f00007202 */ /* 0x000fe40000000f00 */
[----:B------:R-:W-:-:S07]  /*0870*/  MOV R18, 0x890 ;  /* 0x0000089000127802 */ /* 0x000fce0000000f00 */
[----:B------:R-:W-:Y:S05]  /*0880*/  CALL.REL.NOINC `($__internal_0_$__cuda_sm20_sqrt_rn_f32_slowpath) ;  /* 0x0000000000587944 */ /* 0x000fea0003c00000 */
[----:B------:R-:W-:Y:S05]  /*0890*/  BSYNC.RECONVERGENT B1 ;  /* 0x0000000000017941 */ /* 0x000fea0003800200 */
.L_x_11:
[----:B------:R-:W-:Y:S05]  /*08a0*/  BRA `(.L_x_12) ;  /* 0x0000000000107947 */ /* 0x000fea0003800000 */
.L_x_10:
[----:B------:R-:W-:Y:S01]  /*08b0*/  FMUL.FTZ R0, R15, R12 ;  /* 0x0000000c0f007220 */ /* 0x000fe20000410000 */
[----:B------:R-:W-:-:S03]  /*08c0*/  FMUL.FTZ R12, R12, 0.5 ;  /* 0x3f0000000c0c7820 */ /* 0x000fc60000410000 */
[----:B------:R-:W-:-:S04]  /*08d0*/  FFMA R15, -R0, R0, R15 ;  /* 0x00000000000f7223 */ /* 0x000fc8000000010f */
[----:B------:R-:W-:-:S07]  /*08e0*/  FFMA R0, R15, R12, R0 ;  /* 0x0000000c0f007223 */ /* 0x000fce0000000000 */
.L_x_12:
[----:B------:R-:W-:Y:S05]  /*08f0*/  BSYNC.RECONVERGENT B0 ;  /* 0x0000000000007941 */ /* 0x000fea0003800200 */
.L_x_9:
[----:B------:R-:W-:Y:S01]  /*0900*/  FMUL R0, R0, 104.22345733642578125 ;  /* 0x42d0726900007820 */ /* 0x000fe20000400000 */
[----:B------:R-:W-:Y:S01]  /*0910*/  UIADD3 UR4, UPT, UPT, UR4, 0x4, URZ ;  /* 0x0000000404047890 */ /* 0x000fe2000fffe0ff */
[----:B------:R-:W-:Y:S02]  /*0920*/  IADD3 R6, P0, PT, R6, 0x10, RZ ;  /* 0x0000001006067810 */ /* 0x000fe40007f1e0ff */
[----:B------:R-:W-:Y:S01]  /*0930*/  FMUL.RZ R0, R0, 0.15915493667125701904 ;  /* 0x3e22f98300007820 */ /* 0x000fe2000040c000 */
[----:B------:R-:W-:Y:S01]  /*0940*/  UISETP.NE.AND UP0, UPT, UR4, 0x11c, UPT ;  /* 0x0000011c0400788c */ /* 0x000fe2000bf05270 */
[----:B------:R-:W-:Y:S02]  /*0950*/  IADD3 R4, P1, PT, R4, 0x10, RZ ;  /* 0x0000001004047810 */ /* 0x000fe40007f3e0ff */
[----:B------:R-:W-:Y:S02]  /*0960*/  IADD3 R8, P2, PT, R8, 0x10, RZ ;  /* 0x0000001008087810 */ /* 0x000fe40007f5e0ff */
[----:B------:R-:W0:Y:S01]  /*0970*/  MUFU.COS R0, R0 ;  /* 0x0000000000007308 */ /* 0x000e220000000000 */
[----:B------:R-:W-:-:S02]  /*0980*/  IADD3.X R7, PT, PT, RZ, R7, RZ, P0, !PT ;  /* 0x00000007ff077210 */ /* 0x000fc400007fe4ff */
[----:B------:R-:W-:Y:S02]  /*0990*/  IADD3.X R5, PT, PT, RZ, R5, RZ, P1, !PT ;  /* 0x00000005ff057210 */ /* 0x000fe40000ffe4ff */
[----:B------:R-:W-:Y:S01]  /*09a0*/  IADD3.X R9, PT, PT, RZ, R9, RZ, P2, !PT ;  /* 0x00000009ff097210 */ /* 0x000fe200017fe4ff */
[----:B0-----:R-:W-:-:S05]  /*09b0*/  FADD R13, R13, R0 ;  /* 0x000000000d0d7221 */ /* 0x001fca0000000000 */
[----:B------:R0:W-:Y:S01]  /*09c0*/  STG.E desc[UR12][R2.64], R13 ;  /* 0x0000000d02007986 */ /* 0x0001e2000c10190c */
[----:B------:R-:W-:Y:S05]  /*09d0*/  BRA.U UP0, `(.L_x_13) ;  /* 0xfffffff900047547 */ /* 0x000fea000b83ffff */
[----:B------:R-:W-:Y:S05]  /*09e0*/  EXIT ;  /* 0x000000000000794d */ /* 0x000fea0003800000 */
        .weak           $__internal_0_$__cuda_sm20_sqrt_rn_f32_slowpath
        .type           $__internal_0_$__cuda_sm20_sqrt_rn_f32_slowpath,@function
        .size           $__internal_0_$__cuda_sm20_sqrt_rn_f32_slowpath,(.L_x_16 - $__internal_0_$__cuda_sm20_sqrt_rn_f32_slowpath)
$__internal_0_$__cuda_sm20_sqrt_rn_f32_slowpath:
[----:B------:R-:W-:-:S13]  /*09f0*/  LOP3.LUT P0, RZ, R0, 0x7fffffff, RZ, 0xc0, !PT ;  /* 0x7fffffff00ff7812 */ /* 0x000fda000780c0ff */
[----:B------:R-:W-:Y:S01]  /*0a00*/  @!P0 MOV R12, R0 ;  /* 0x00000000000c8202 */ /* 0x000fe20000000f00 */
[----:B------:R-:W-:Y:S06]  /*0a10*/  @!P0 BRA `(.L_x_14) ;  /* 0x0000000000408947 */ /* 0x000fec0003800000 */
[----:B------:R-:W-:-:S13]  /*0a20*/  FSETP.GEU.FTZ.AND P0, PT, R0, RZ, PT ;  /* 0x000000ff0000720b */ /* 0x000fda0003f1e000 */
[----:B------:R-:W-:Y:S01]  /*0a30*/  @!P0 MOV R12, 0x7fffffff ;  /* 0x7fffffff000c8802 */ /* 0x000fe20000000f00 */
[----:B------:R-:W-:Y:S06]  /*0a40*/  @!P0 BRA `(.L_x_14) ;  /* 0x0000000000348947 */ /* 0x000fec0003800000 */
[----:B------:R-:W-:-:S13]  /*0a50*/  FSETP.GTU.FTZ.AND P0, PT, |R0|, +INF , PT ;  /* 0x7f8000000000780b */ /* 0x000fda0003f1c200 */
[----:B------:R-:W-:Y:S01]  /*0a60*/  @P0 FADD.FTZ R12, R0, 1 ;  /* 0x3f800000000c0421 */ /* 0x000fe20000010000 */
[----:B------:R-:W-:Y:S06]  /*0a70*/  @P0 BRA `(.L_x_14) ;  /* 0x0000000000280947 */ /* 0x000fec0003800000 */
[----:B------:R-:W-:-:S13]  /*0a80*/  FSETP.NEU.FTZ.AND P0, PT, |R0|, +INF , PT ;  /* 0x7f8000000000780b */ /* 0x000fda0003f1d200 */
[----:B------:R-:W-:-:S04]  /*0a90*/  @P0 FFMA R14, R0, 1.84467440737095516160e+19, RZ ;  /* 0x5f800000000e0823 */ /* 0x000fc800000000ff */
[----:B------:R-:W0:Y:S02]  /*0aa0*/  @P0 MUFU.RSQ R15, R14 ;  /* 0x0000000e000f0308 */ /* 0x000e240000001400 */
[----:B0-----:R-:W-:Y:S01]  /*0ab0*/  @P0 FMUL.FTZ R17, R14, R15 ;  /* 0x0000000f0e110220 */ /* 0x001fe20000410000 */
[----:B------:R-:W-:-:S03]  /*0ac0*/  @P0 FMUL.FTZ R15, R15, 0.5 ;  /* 0x3f0000000f0f0820 */ /* 0x000fc60000410000 */
[----:B------:R-:W-:-:S04]  /*0ad0*/  @P0 FADD.FTZ R12, -R17, -RZ ;  /* 0x800000ff110c0221 */ /* 0x000fc80000010100 */
[----:B------:R-:W-:Y:S01]  /*0ae0*/  @P0 FFMA R16, R17, R12, R14 ;  /* 0x0000000c11100223 */ /* 0x000fe2000000000e */
[----:B------:R-:W-:-:S03]  /*0af0*/  @!P0 MOV R12, R0 ;  /* 0x00000000000c8202 */ /* 0x000fc60000000f00 */
[----:B------:R-:W-:-:S04]  /*0b00*/  @P0 FFMA R15, R16, R15, R17 ;  /* 0x0000000f100f0223 */ /* 0x000fc80000000011 */
[----:B------:R-:W-:-:S07]  /*0b10*/  @P0 FMUL.FTZ R12, R15, 2.3283064365386962891e-10 ;  /* 0x2f8000000f0c0820 */ /* 0x000fce0000410000 */
.L_x_14:
[----:B------:R-:W-:Y:S01]  /*0b20*/  HFMA2 R15, -RZ, RZ, 0, 0 ;  /* 0x00000000ff0f7431 */ /* 0x000fe200000001ff */
[----:B------:R-:W-:Y:S02]  /*0b30*/  MOV R14, R18 ;  /* 0x00000012000e7202 */ /* 0x000fe40000000f00 */
[----:B------:R-:W-:Y:S02]  /*0b40*/  MOV R0, R12 ;  /* 0x0000000c00007202 */ /* 0x000fe40000000f00 */
[----:B------:R-:W-:Y:S05]  /*0b50*/  RET.REL.NODEC R14 `(_Z16holo_culculationPiS_PfS0_) ;  /* 0xfffffff40e287950 */ /* 0x000fea0003c3ffff */
.L_x_15:
[----:B------:R-:W-:-:S00]  /*0b60*/  BRA `(.L_x_15) ;  /* 0xfffffffc00fc7947 */ /* 0x000fc0000383ffff */
[----:B------:R-:W-:-:S00]  /*0b70*/  NOP ;  /* 0x0000000000007918 */ /* 0x000fc00000000000 */
        /* <DEDUP_REMOVED lines=8> */
.L_x_16:


//--------------------- .nv.shared.reserved.0     --------------------------
	.section	.nv.shared.reserved.0,"aw",@nobits
	.weak		__nv_reservedSMEM_offset_0_alias
	.size		__nv_reservedSMEM_offset_0_alias, 0, 64
	.other		__nv_reservedSMEM_offset_0_alias,@"STO_CUDA_RESERVED_SHARED STV_DEFAULT"
__nv_reservedSMEM_offset_0_alias:
	.zero		0
	.zero		64


//--------------------- .nv.constant0._Z16holo_culculationPiS_PfS0_ --------------------------
	.section	.nv.constant0._Z16holo_culculationPiS_PfS0_,"a",@progbits
	.sectionflags	@""
	.align	4
.nv.constant0._Z16holo_culculationPiS_PfS0_:
	.zero		928


//--------------------- SYMBOLS --------------------------

	.type		.nv.reservedSmem.offset0,@object
	.size		.nv.reservedSmem.offset0,0x4
